//
// Generated by NVIDIA NVVM Compiler
//
// Compiler Build ID: CL-36424714
// Cuda compilation tools, release 13.0, V13.0.88
// Based on NVVM 20.0.0
//

.version 9.0
.target sm_100
.address_size 64

	// .globl	_Z11relu_kernelPKfPfi

.visible .entry _Z11relu_kernelPKfPfi(
	.param .u64 .ptr .align 1 _Z11relu_kernelPKfPfi_param_0,
	.param .u64 .ptr .align 1 _Z11relu_kernelPKfPfi_param_1,
	.param .u32 _Z11relu_kernelPKfPfi_param_2
)
{
	.reg .pred 	%p<3>;
	.reg .b32 	%r<7>;
	.reg .b32 	%f<2>;
	.reg .b64 	%rd<11>;

	ld.param.u64 	%rd2, [_Z11relu_kernelPKfPfi_param_0];
	ld.param.u64 	%rd3, [_Z11relu_kernelPKfPfi_param_1];
	ld.param.u32 	%r2, [_Z11relu_kernelPKfPfi_param_2];
	cvta.to.global.u64 	%rd1, %rd3;
	mov.u32 	%r3, %ntid.x;
	mov.u32 	%r4, %ctaid.x;
	mov.u32 	%r5, %tid.x;
	mad.lo.s32 	%r1, %r3, %r4, %r5;
	setp.ge.s32 	%p1, %r1, %r2;
	@%p1 bra 	$L__BB0_4;
	cvta.to.global.u64 	%rd4, %rd2;
	mul.wide.s32 	%rd5, %r1, 4;
	add.s64 	%rd6, %rd4, %rd5;
	ld.global.f32 	%f1, [%rd6];
	setp.geu.f32 	%p2, %f1, 0f00000000;
	@%p2 bra 	$L__BB0_3;
	add.s64 	%rd10, %rd1, %rd5;
	mov.b32 	%r6, 0;
	st.global.u32 	[%rd10], %r6;
	bra.uni 	$L__BB0_4;
$L__BB0_3:
	add.s64 	%rd8, %rd1, %rd5;
	st.global.f32 	[%rd8], %f1;
$L__BB0_4:
	ret;

}


// ===== COMPILED SASS (sm_100) =====

	.target	sm_100

	.elftype	@"ET_EXEC"


//--------------------- .note.nv.tkinfo           --------------------------
	.section	.note.nv.tkinfo,"",@"SHT_NOTE"
	.sectionflags	@"SHF_NOTE_NV_TKINFO"
	.tkinfo
        /*0018*/ 	.word	0x00000002
        /*0030*/ 	.string	""
        /*0030*/ 	.string	"ptxas"
        /*0030*/ 	.string	"Cuda compilation tools, release 13.0, V13.0.88"
        /*0030*/ 	.string	"Build cuda_13.0.r13.0/compiler.36424714_0"
        /*0030*/ 	.string	"-arch sm_100 -m 64 "



//--------------------- .note.nv.cuinfo           --------------------------
	.section	.note.nv.cuinfo,"",@"SHT_NOTE"
	.sectionflags	@"SHF_NOTE_NV_CUINFO"
        /*0018*/ 	.short	0x0002
        /*001a*/ 	.short	0x0064
        /*001c*/ 	.short	0x0082
	.zero		2


//--------------------- .nv.info                  --------------------------
	.section	.nv.info,"",@"SHT_CUDA_INFO"
	.align	4


	//----- nvinfo : EIATTR_REGCOUNT
	.align		4
        /*0000*/ 	.byte	0x04, 0x2f
        /*0002*/ 	.short	(.L_1 - .L_0)
	.align		4
.L_0:
        /*0004*/ 	.word	index@(_Z11relu_kernelPKfPfi)
        /*0008*/ 	.word	0x0000000c


	//----- nvinfo : EIATTR_FRAME_SIZE
	.align		4
.L_1:
        /*000c*/ 	.byte	0x04, 0x11
        /*000e*/ 	.short	(.L_3 - .L_2)
	.align		4
.L_2:
        /*0010*/ 	.word	index@(_Z11relu_kernelPKfPfi)
        /*0014*/ 	.word	0x00000000


	//----- nvinfo : EIATTR_MIN_STACK_SIZE
	.align		4
.L_3:
        /*0018*/ 	.byte	0x04, 0x12
        /*001a*/ 	.short	(.L_5 - .L_4)
	.align		4
.L_4:
        /*001c*/ 	.word	index@(_Z11relu_kernelPKfPfi)
        /*0020*/ 	.word	0x00000000
.L_5:


//--------------------- .nv.compat                --------------------------
	.section	.nv.compat,"",@"SHT_CUDA_COMPAT_INFO"
	.align	4
        /*0000*/ 	.byte	0x02, 0x09, 0x00, 0x00, 0x02, 0x02, 0x01, 0x00, 0x02, 0x05, 0x05, 0x00, 0x03, 0x07, 0x01, 0x01
        /*0010*/ 	.byte	0x02, 0x03, 0x00, 0x00, 0x02, 0x06, 0x01, 0x00, 0x04, 0x0b, 0x08, 0x00, 0x09, 0x00, 0x00, 0x00
        /*0020*/ 	.byte	0x00, 0x00, 0x00, 0x00


//--------------------- .nv.info._Z11relu_kernelPKfPfi --------------------------
	.section	.nv.info._Z11relu_kernelPKfPfi,"",@"SHT_CUDA_INFO"
	.sectionflags	@""
	.align	4


	//----- nvinfo : EIATTR_CUDA_API_VERSION
	.align		4
        /*0000*/ 	.byte	0x04, 0x37
        /*0002*/ 	.short	(.L_7 - .L_6)
.L_6:
        /*0004*/ 	.word	0x00000082


	//----- nvinfo : EIATTR_KPARAM_INFO
	.align		4
.L_7:
        /*0008*/ 	.byte	0x04, 0x17
        /*000a*/ 	.short	(.L_9 - .L_8)
.L_8:
        /*000c*/ 	.word	0x00000000
        /*0010*/ 	.short	0x0002
        /*0012*/ 	.short	0x0010
        /*0014*/ 	.byte	0x00, 0xf0, 0x11, 0x00


	//----- nvinfo : EIATTR_KPARAM_INFO
	.align		4
.L_9:
        /*0018*/ 	.byte	0x04, 0x17
        /*001a*/ 	.short	(.L_11 - .L_10)
.L_10:
        /*001c*/ 	.word	0x00000000
        /*0020*/ 	.short	0x0001
        /*0022*/ 	.short	0x0008
        /*0024*/ 	.byte	0x00, 0xf5, 0x21, 0x00


	//----- nvinfo : EIATTR_KPARAM_INFO
	.align		4
.L_11:
        /*0028*/ 	.byte	0x04, 0x17
        /*002a*/ 	.short	(.L_13 - .L_12)
.L_12:
        /*002c*/ 	.word	0x00000000
        /*0030*/ 	.short	0x0000
        /*0032*/ 	.short	0x0000
        /*0034*/ 	.byte	0x00, 0xf5, 0x21, 0x00


	//----- nvinfo : EIATTR_SPARSE_MMA_MASK
	.align		4
.L_13:
        /*0038*/ 	.byte	0x03, 0x50
        /*003a*/ 	.short	0x0000


	//----- nvinfo : EIATTR_MAXREG_COUNT
	.align		4
        /*003c*/ 	.byte	0x03, 0x1b
        /*003e*/ 	.short	0x00ff


	//----- nvinfo : EIATTR_MERCURY_ISA_VERSION
	.align		4
        /*0040*/ 	.byte	0x03, 0x5f
        /*0042*/ 	.short	0x0101


	//----- nvinfo : EIATTR_VRC_CTA_INIT_COUNT
	.align		4
        /*0044*/ 	.byte	0x02, 0x4a
	.zero		1
	.zero		1


	//----- nvinfo : EIATTR_EXIT_INSTR_OFFSETS
	.align		4
        /*0048*/ 	.byte	0x04, 0x1c
        /*004a*/ 	.short	(.L_15 - .L_14)


	//   ....[0]....
.L_14:
        /*004c*/ 	.word	0x00000070


	//   ....[1]....
        /*0050*/ 	.word	0x00000100


	//   ....[2]....
        /*0054*/ 	.word	0x00000140


	//----- nvinfo : EIATTR_CBANK_PARAM_SIZE
	.align		4
.L_15:
        /*0058*/ 	.byte	0x03, 0x19
        /*005a*/ 	.short	0x0014


	//----- nvinfo : EIATTR_PARAM_CBANK
	.align		4
        /*005c*/ 	.byte	0x04, 0x0a
        /*005e*/ 	.short	(.L_17 - .L_16)
	.align		4
.L_16:
        /*0060*/ 	.word	index@(.nv.constant0._Z11relu_kernelPKfPfi)
        /*0064*/ 	.short	0x0380
        /*0066*/ 	.short	0x0014


	//----- nvinfo : EIATTR_SW_WAR
	.align		4
.L_17:
        /*0068*/ 	.byte	0x04, 0x36
        /*006a*/ 	.short	(.L_19 - .L_18)
.L_18:
        /*006c*/ 	.word	0x00000008
.L_19:


//--------------------- .nv.callgraph             --------------------------
	.section	.nv.callgraph,"",@"SHT_CUDA_CALLGRAPH"
	.align	4
	.sectionentsize	8
	.align		4
        /*0000*/ 	.word	0x00000000
	.align		4
        /*0004*/ 	.word	0xffffffff
	.align		4
        /*0008*/ 	.word	0x00000000
	.align		4
        /*000c*/ 	.word	0xfffffffe
	.align		4
        /*0010*/ 	.word	0x00000000
	.align		4
        /*0014*/ 	.word	0xfffffffd
	.align		4
        /*0018*/ 	.word	0x00000000
	.align		4
        /*001c*/ 	.word	0xfffffffc


//--------------------- .text._Z11relu_kernelPKfPfi --------------------------
	.section	.text._Z11relu_kernelPKfPfi,"ax",@progbits
	.align	128
        .global         _Z11relu_kernelPKfPfi
        .type           _Z11relu_kernelPKfPfi,@function
        .size           _Z11relu_kernelPKfPfi,(.L_x_1 - _Z11relu_kernelPKfPfi)
        .other          _Z11relu_kernelPKfPfi,@"STO_CUDA_ENTRY STV_DEFAULT"
_Z11relu_kernelPKfPfi:
.text._Z11relu_kernelPKfPfi:
[----:B------:R-:W-:Y:S01]  /*0000*/  LDC R1, c[0x0][0x37c] ;  /* 0x0000df00ff017b82 */ /* 0x000fe20000000800 */
[----:B------:R-:W0:Y:S01]  /*0010*/  S2R R7, SR_CTAID.X ;  /* 0x0000000000077919 */ /* 0x000e220000002500 */
[----:B------:R-:W0:Y:S01]  /*0020*/  LDCU UR4, c[0x0][0x360] ;  /* 0x00006c00ff0477ac */ /* 0x000e220008000800 */
[----:B------:R-:W0:Y:S01]  /*0030*/  S2R R0, SR_TID.X ;  /* 0x0000000000007919 */ /* 0x000e220000002100 */
[----:B------:R-:W1:Y:S01]  /*0040*/  LDCU UR5, c[0x0][0x390] ;  /* 0x00007200ff0577ac */ /* 0x000e620008000800 */
[----:B0-----:R-:W-:-:S05]  /*0050*/  IMAD R7, R7, UR4, R0 ;  /* 0x0000000407077c24 */ /* 0x001fca000f8e0200 */
[----:B-1----:R-:W-:-:S13]  /*0060*/  ISETP.GE.AND P0, PT, R7, UR5, PT ;  /* 0x0000000507007c0c */ /* 0x002fda000bf06270 */
[----:B------:R-:W-:Y:S05]  /*0070*/  @P0 EXIT ;  /* 0x000000000000094d */ /* 0x000fea0003800000 */
[----:B------:R-:W0:Y:S01]  /*0080*/  LDC.64 R2, c[0x0][0x380] ;  /* 0x0000e000ff027b82 */ /* 0x000e220000000a00 */
[----:B------:R-:W1:Y:S01]  /*0090*/  LDCU.64 UR4, c[0x0][0x358] ;  /* 0x00006b00ff0477ac */ /* 0x000e620008000a00 */
[----:B0-----:R-:W-:-:S05]  /*00a0*/  IMAD.WIDE R2, R7, 0x4, R2 ;  /* 0x0000000407027825 */ /* 0x001fca00078e0202 */
[----:B-1----:R-:W2:Y:S02]  /*00b0*/  LDG.E R9, desc[UR4][R2.64] ;  /* 0x0000000402097981 */ /* 0x002ea4000c1e1900 */
[----:B--2---:R-:W-:-:S13]  /*00c0*/  FSETP.GEU.AND P0, PT, R9, RZ, PT ;  /* 0x000000ff0900720b */ /* 0x004fda0003f0e000 */
[----:B------:R-:W0:Y:S02]  /*00d0*/  @!P0 LDC.64 R4, c[0x0][0x388] ;  /* 0x0000e200ff048b82 */ /* 0x000e240000000a00 */
[----:B0-----:R-:W-:-:S05]  /*00e0*/  @!P0 IMAD.WIDE R4, R7, 0x4, R4 ;  /* 0x0000000407048825 */ /* 0x001fca00078e0204 */
[----:B------:R0:W-:Y:S01]  /*00f0*/  @!P0 STG.E desc[UR4][R4.64], RZ ;  /* 0x000000ff04008986 */ /* 0x0001e2000c101904 */
[----:B------:R-:W-:Y:S05]  /*0100*/  @!P0 EXIT ;  /* 0x000000000000894d */ /* 0x000fea0003800000 */
[----:B------:R-:W1:Y:S02]  /*0110*/  LDC.64 R2, c[0x0][0x388] ;  /* 0x0000e200ff027b82 */ /* 0x000e640000000a00 */
[----:B-1----:R-:W-:-:S05]  /*0120*/  IMAD.WIDE R2, R7, 0x4, R2 ;  /* 0x0000000407027825 */ /* 0x002fca00078e0202 */
[----:B------:R-:W-:Y:S01]  /*0130*/  STG.E desc[UR4][R2.64], R9 ;  /* 0x0000000902007986 */ /* 0x000fe2000c101904 */
[----:B------:R-:W-:Y:S05]  /*0140*/  EXIT ;  /* 0x000000000000794d */ /* 0x000fea0003800000 */
.L_x_0:
[----:B------:R-:W-:-:S00]  /*0150*/  BRA `(.L_x_0) ;  /* 0xfffffffc00fc7947 */ /* 0x000fc0000383ffff */
[----:B------:R-:W-:-:S00]  /*0160*/  NOP ;  /* 0x0000000000007918 */ /* 0x000fc00000000000 */
        /* <DEDUP_REMOVED lines=9> */
.L_x_1:


//--------------------- .nv.shared.reserved.0     --------------------------
	.section	.nv.shared.reserved.0,"aw",@nobits
	.weak		__nv_reservedSMEM_offset_0_alias
	.size		__nv_reservedSMEM_offset_0_alias, 0, 64
	.other		__nv_reservedSMEM_offset_0_alias,@"STO_CUDA_RESERVED_SHARED STV_DEFAULT"
__nv_reservedSMEM_offset_0_alias:
	.zero		0
	.zero		64


//--------------------- .nv.constant0._Z11relu_kernelPKfPfi --------------------------
	.section	.nv.constant0._Z11relu_kernelPKfPfi,"a",@progbits
	.sectionflags	@""
	.align	4
.nv.constant0._Z11relu_kernelPKfPfi:
	.zero		916


//--------------------- SYMBOLS --------------------------

	.type		.nv.reservedSmem.offset0,@object
	.size		.nv.reservedSmem.offset0,0x4
